//
// Generated by NVIDIA NVVM Compiler
//
// Compiler Build ID: CL-36424714
// Cuda compilation tools, release 13.0, V13.0.88
// Based on NVVM 20.0.0
//

.version 9.0
.target sm_100
.address_size 64

	// .globl	_Z9naiveGmemPfS_ii
// _ZZ13transposeSmemPfS_iiE4tile has been demoted
// _ZZ16transposeSmemPadPfS_iiE4tile has been demoted
// _ZZ22transposeSmemUnrollPadPfS_iiE4tile has been demoted

.visible .entry _Z9naiveGmemPfS_ii(
	.param .u64 .ptr .align 1 _Z9naiveGmemPfS_ii_param_0,
	.param .u64 .ptr .align 1 _Z9naiveGmemPfS_ii_param_1,
	.param .u32 _Z9naiveGmemPfS_ii_param_2,
	.param .u32 _Z9naiveGmemPfS_ii_param_3
)
{
	.reg .pred 	%p<4>;
	.reg .b32 	%r<15>;
	.reg .b32 	%f<2>;
	.reg .b64 	%rd<9>;

	ld.param.u64 	%rd1, [_Z9naiveGmemPfS_ii_param_0];
	ld.param.u64 	%rd2, [_Z9naiveGmemPfS_ii_param_1];
	ld.param.u32 	%r3, [_Z9naiveGmemPfS_ii_param_2];
	ld.param.u32 	%r5, [_Z9naiveGmemPfS_ii_param_3];
	mov.u32 	%r6, %ntid.x;
	mov.u32 	%r7, %ctaid.x;
	mov.u32 	%r8, %tid.x;
	mad.lo.s32 	%r1, %r6, %r7, %r8;
	mov.u32 	%r9, %ntid.y;
	mov.u32 	%r10, %ctaid.y;
	mov.u32 	%r11, %tid.y;
	mad.lo.s32 	%r12, %r9, %r10, %r11;
	setp.ge.u32 	%p1, %r1, %r3;
	setp.ge.u32 	%p2, %r12, %r5;
	or.pred  	%p3, %p1, %p2;
	@%p3 bra 	$L__BB0_2;
	cvta.to.global.u64 	%rd3, %rd2;
	cvta.to.global.u64 	%rd4, %rd1;
	mad.lo.s32 	%r13, %r3, %r12, %r1;
	mul.wide.u32 	%rd5, %r13, 4;
	add.s64 	%rd6, %rd3, %rd5;
	ld.global.f32 	%f1, [%rd6];
	mad.lo.s32 	%r14, %r5, %r1, %r12;
	mul.wide.u32 	%rd7, %r14, 4;
	add.s64 	%rd8, %rd4, %rd7;
	st.global.f32 	[%rd8], %f1;
$L__BB0_2:
	ret;

}
	// .globl	_Z8copyGmemPfS_ii
.visible .entry _Z8copyGmemPfS_ii(
	.param .u64 .ptr .align 1 _Z8copyGmemPfS_ii_param_0,
	.param .u64 .ptr .align 1 _Z8copyGmemPfS_ii_param_1,
	.param .u32 _Z8copyGmemPfS_ii_param_2,
	.param .u32 _Z8copyGmemPfS_ii_param_3
)
{
	.reg .pred 	%p<4>;
	.reg .b32 	%r<14>;
	.reg .b32 	%f<2>;
	.reg .b64 	%rd<8>;

	ld.param.u64 	%rd1, [_Z8copyGmemPfS_ii_param_0];
	ld.param.u64 	%rd2, [_Z8copyGmemPfS_ii_param_1];
	ld.param.u32 	%r3, [_Z8copyGmemPfS_ii_param_2];
	ld.param.u32 	%r4, [_Z8copyGmemPfS_ii_param_3];
	mov.u32 	%r6, %ntid.x;
	mov.u32 	%r7, %ctaid.x;
	mov.u32 	%r8, %tid.x;
	mad.lo.s32 	%r1, %r6, %r7, %r8;
	mov.u32 	%r9, %ntid.y;
	mov.u32 	%r10, %ctaid.y;
	mov.u32 	%r11, %tid.y;
	mad.lo.s32 	%r12, %r9, %r10, %r11;
	setp.ge.u32 	%p1, %r1, %r3;
	setp.ge.u32 	%p2, %r12, %r4;
	or.pred  	%p3, %p1, %p2;
	@%p3 bra 	$L__BB1_2;
	cvta.to.global.u64 	%rd3, %rd2;
	cvta.to.global.u64 	%rd4, %rd1;
	mad.lo.s32 	%r13, %r3, %r12, %r1;
	mul.wide.u32 	%rd5, %r13, 4;
	add.s64 	%rd6, %rd3, %rd5;
	ld.global.f32 	%f1, [%rd6];
	add.s64 	%rd7, %rd4, %rd5;
	st.global.f32 	[%rd7], %f1;
$L__BB1_2:
	ret;

}
	// .globl	_Z13transposeSmemPfS_ii
.visible .entry _Z13transposeSmemPfS_ii(
	.param .u64 .ptr .align 1 _Z13transposeSmemPfS_ii_param_0,
	.param .u64 .ptr .align 1 _Z13transposeSmemPfS_ii_param_1,
	.param .u32 _Z13transposeSmemPfS_ii_param_2,
	.param .u32 _Z13transposeSmemPfS_ii_param_3
)
{
	.reg .pred 	%p<4>;
	.reg .b32 	%r<30>;
	.reg .b32 	%f<3>;
	.reg .b64 	%rd<9>;
	// demoted variable
	.shared .align 4 .b8 _ZZ13transposeSmemPfS_iiE4tile[2048];
	ld.param.u64 	%rd1, [_Z13transposeSmemPfS_ii_param_0];
	ld.param.u64 	%rd2, [_Z13transposeSmemPfS_ii_param_1];
	ld.param.u32 	%r7, [_Z13transposeSmemPfS_ii_param_2];
	ld.param.u32 	%r8, [_Z13transposeSmemPfS_ii_param_3];
	mov.u32 	%r9, %ntid.x;
	mov.u32 	%r10, %ctaid.x;
	mul.lo.s32 	%r11, %r9, %r10;
	mov.u32 	%r1, %tid.x;
	add.s32 	%r12, %r11, %r1;
	mov.u32 	%r13, %ntid.y;
	mov.u32 	%r14, %ctaid.y;
	mul.lo.s32 	%r15, %r13, %r14;
	mov.u32 	%r2, %tid.y;
	add.s32 	%r16, %r15, %r2;
	mad.lo.s32 	%r3, %r7, %r16, %r12;
	mad.lo.s32 	%r17, %r2, %r9, %r1;
	div.u32 	%r4, %r17, %r13;
	mul.lo.s32 	%r18, %r4, %r13;
	sub.s32 	%r5, %r17, %r18;
	add.s32 	%r19, %r5, %r15;
	add.s32 	%r20, %r4, %r11;
	mad.lo.s32 	%r6, %r20, %r8, %r19;
	setp.ge.u32 	%p1, %r19, %r7;
	setp.ge.u32 	%p2, %r20, %r8;
	or.pred  	%p3, %p2, %p1;
	@%p3 bra 	$L__BB2_2;
	cvta.to.global.u64 	%rd3, %rd2;
	cvta.to.global.u64 	%rd4, %rd1;
	mul.wide.u32 	%rd5, %r3, 4;
	add.s64 	%rd6, %rd3, %rd5;
	ld.global.f32 	%f1, [%rd6];
	shl.b32 	%r21, %r2, 7;
	mov.u32 	%r22, _ZZ13transposeSmemPfS_iiE4tile;
	add.s32 	%r23, %r22, %r21;
	shl.b32 	%r24, %r1, 2;
	add.s32 	%r25, %r23, %r24;
	st.shared.f32 	[%r25], %f1;
	bar.sync 	0;
	shl.b32 	%r26, %r5, 7;
	add.s32 	%r27, %r22, %r26;
	shl.b32 	%r28, %r4, 2;
	add.s32 	%r29, %r27, %r28;
	ld.shared.f32 	%f2, [%r29];
	mul.wide.u32 	%rd7, %r6, 4;
	add.s64 	%rd8, %rd4, %rd7;
	st.global.f32 	[%rd8], %f2;
$L__BB2_2:
	ret;

}
	// .globl	_Z16transposeSmemPadPfS_ii
.visible .entry _Z16transposeSmemPadPfS_ii(
	.param .u64 .ptr .align 1 _Z16transposeSmemPadPfS_ii_param_0,
	.param .u64 .ptr .align 1 _Z16transposeSmemPadPfS_ii_param_1,
	.param .u32 _Z16transposeSmemPadPfS_ii_param_2,
	.param .u32 _Z16transposeSmemPadPfS_ii_param_3
)
{
	.reg .pred 	%p<4>;
	.reg .b32 	%r<28>;
	.reg .b32 	%f<3>;
	.reg .b64 	%rd<9>;
	// demoted variable
	.shared .align 4 .b8 _ZZ16transposeSmemPadPfS_iiE4tile[2112];
	ld.param.u64 	%rd1, [_Z16transposeSmemPadPfS_ii_param_0];
	ld.param.u64 	%rd2, [_Z16transposeSmemPadPfS_ii_param_1];
	ld.param.u32 	%r7, [_Z16transposeSmemPadPfS_ii_param_2];
	ld.param.u32 	%r8, [_Z16transposeSmemPadPfS_ii_param_3];
	mov.u32 	%r9, %ntid.x;
	mov.u32 	%r10, %ctaid.x;
	mul.lo.s32 	%r11, %r9, %r10;
	mov.u32 	%r1, %tid.x;
	add.s32 	%r12, %r11, %r1;
	mov.u32 	%r13, %ntid.y;
	mov.u32 	%r14, %ctaid.y;
	mul.lo.s32 	%r15, %r13, %r14;
	mov.u32 	%r2, %tid.y;
	add.s32 	%r16, %r15, %r2;
	mad.lo.s32 	%r3, %r7, %r16, %r12;
	mad.lo.s32 	%r17, %r2, %r9, %r1;
	div.u32 	%r4, %r17, %r13;
	mul.lo.s32 	%r18, %r4, %r13;
	sub.s32 	%r5, %r17, %r18;
	add.s32 	%r19, %r5, %r15;
	add.s32 	%r20, %r4, %r11;
	mad.lo.s32 	%r6, %r20, %r8, %r19;
	setp.ge.u32 	%p1, %r19, %r7;
	setp.ge.u32 	%p2, %r20, %r8;
	or.pred  	%p3, %p2, %p1;
	@%p3 bra 	$L__BB3_2;
	cvta.to.global.u64 	%rd3, %rd2;
	cvta.to.global.u64 	%rd4, %rd1;
	mul.wide.u32 	%rd5, %r3, 4;
	add.s64 	%rd6, %rd3, %rd5;
	ld.global.f32 	%f1, [%rd6];
	mov.u32 	%r21, _ZZ16transposeSmemPadPfS_iiE4tile;
	mad.lo.s32 	%r22, %r2, 132, %r21;
	shl.b32 	%r23, %r1, 2;
	add.s32 	%r24, %r22, %r23;
	st.shared.f32 	[%r24], %f1;
	bar.sync 	0;
	mad.lo.s32 	%r25, %r5, 132, %r21;
	shl.b32 	%r26, %r4, 2;
	add.s32 	%r27, %r25, %r26;
	ld.shared.f32 	%f2, [%r27];
	mul.wide.u32 	%rd7, %r6, 4;
	add.s64 	%rd8, %rd4, %rd7;
	st.global.f32 	[%rd8], %f2;
$L__BB3_2:
	ret;

}
	// .globl	_Z22transposeSmemUnrollPadPfS_ii
.visible .entry _Z22transposeSmemUnrollPadPfS_ii(
	.param .u64 .ptr .align 1 _Z22transposeSmemUnrollPadPfS_ii_param_0,
	.param .u64 .ptr .align 1 _Z22transposeSmemUnrollPadPfS_ii_param_1,
	.param .u32 _Z22transposeSmemUnrollPadPfS_ii_param_2,
	.param .u32 _Z22transposeSmemUnrollPadPfS_ii_param_3
)
{
	.reg .pred 	%p<4>;
	.reg .b32 	%r<38>;
	.reg .b32 	%f<5>;
	.reg .b64 	%rd<13>;
	// demoted variable
	.shared .align 4 .b8 _ZZ22transposeSmemUnrollPadPfS_iiE4tile[4160];
	ld.param.u64 	%rd1, [_Z22transposeSmemUnrollPadPfS_ii_param_0];
	ld.param.u64 	%rd2, [_Z22transposeSmemUnrollPadPfS_ii_param_1];
	ld.param.u32 	%r9, [_Z22transposeSmemUnrollPadPfS_ii_param_2];
	ld.param.u32 	%r10, [_Z22transposeSmemUnrollPadPfS_ii_param_3];
	mov.u32 	%r11, %ntid.x;
	shl.b32 	%r1, %r11, 1;
	mov.u32 	%r12, %ctaid.x;
	mov.u32 	%r2, %tid.x;
	mad.lo.s32 	%r13, %r1, %r12, %r2;
	mov.u32 	%r14, %ntid.y;
	mov.u32 	%r15, %ctaid.y;
	mul.lo.s32 	%r16, %r14, %r15;
	mov.u32 	%r3, %tid.y;
	add.s32 	%r17, %r16, %r3;
	mad.lo.s32 	%r4, %r9, %r17, %r13;
	mad.lo.s32 	%r19, %r11, %r3, %r2;
	div.u32 	%r5, %r19, %r14;
	mul.lo.s32 	%r20, %r5, %r14;
	sub.s32 	%r6, %r19, %r20;
	add.s32 	%r21, %r6, %r16;
	mul.lo.s32 	%r22, %r12, %r11;
	shl.b32 	%r23, %r22, 1;
	add.s32 	%r24, %r5, %r23;
	mad.lo.s32 	%r7, %r24, %r10, %r21;
	add.s32 	%r25, %r13, %r11;
	setp.ge.u32 	%p1, %r25, %r9;
	setp.ge.u32 	%p2, %r17, %r10;
	or.pred  	%p3, %p1, %p2;
	@%p3 bra 	$L__BB4_2;
	cvta.to.global.u64 	%rd3, %rd2;
	cvta.to.global.u64 	%rd4, %rd1;
	mad.lo.s32 	%r26, %r3, %r1, %r3;
	add.s32 	%r27, %r26, %r2;
	mul.wide.u32 	%rd5, %r4, 4;
	add.s64 	%rd6, %rd3, %rd5;
	ld.global.f32 	%f1, [%rd6];
	shl.b32 	%r28, %r27, 2;
	mov.u32 	%r29, _ZZ22transposeSmemUnrollPadPfS_iiE4tile;
	add.s32 	%r30, %r29, %r28;
	st.shared.f32 	[%r30], %f1;
	add.s32 	%r31, %r4, 32;
	mul.wide.u32 	%rd7, %r31, 4;
	add.s64 	%rd8, %rd3, %rd7;
	ld.global.f32 	%f2, [%rd8];
	st.shared.f32 	[%r30+128], %f2;
	bar.sync 	0;
	mad.lo.s32 	%r32, %r6, %r1, %r6;
	add.s32 	%r33, %r32, %r5;
	shl.b32 	%r34, %r33, 2;
	add.s32 	%r35, %r29, %r34;
	ld.shared.f32 	%f3, [%r35];
	mul.wide.u32 	%rd9, %r7, 4;
	add.s64 	%rd10, %rd4, %rd9;
	st.global.f32 	[%rd10], %f3;
	ld.shared.f32 	%f4, [%r35+128];
	shl.b32 	%r36, %r10, 5;
	add.s32 	%r37, %r7, %r36;
	mul.wide.u32 	%rd11, %r37, 4;
	add.s64 	%rd12, %rd4, %rd11;
	st.global.f32 	[%rd12], %f4;
$L__BB4_2:
	ret;

}


// ===== COMPILED SASS (sm_100) =====

	.target	sm_100

	.elftype	@"ET_EXEC"


//--------------------- .note.nv.tkinfo           --------------------------
	.section	.note.nv.tkinfo,"",@"SHT_NOTE"
	.sectionflags	@"SHF_NOTE_NV_TKINFO"
	.tkinfo
        /*0018*/ 	.word	0x00000002
        /*0030*/ 	.string	""
        /*0030*/ 	.string	"ptxas"
        /*0030*/ 	.string	"Cuda compilation tools, release 13.0, V13.0.88"
        /*0030*/ 	.string	"Build cuda_13.0.r13.0/compiler.36424714_0"
        /*0030*/ 	.string	"-arch sm_100 -m 64 "



//--------------------- .note.nv.cuinfo           --------------------------
	.section	.note.nv.cuinfo,"",@"SHT_NOTE"
	.sectionflags	@"SHF_NOTE_NV_CUINFO"
        /*0018*/ 	.short	0x0002
        /*001a*/ 	.short	0x0064
        /*001c*/ 	.short	0x0082
	.zero		2


//--------------------- .nv.info                  --------------------------
	.section	.nv.info,"",@"SHT_CUDA_INFO"
	.align	4


	//----- nvinfo : EIATTR_REGCOUNT
	.align		4
        /*0000*/ 	.byte	0x04, 0x2f
        /*0002*/ 	.short	(.L_1 - .L_0)
	.align		4
.L_0:
        /*0004*/ 	.word	index@(_Z9naiveGmemPfS_ii)
        /*0008*/ 	.word	0x0000000a


	//----- nvinfo : EIATTR_FRAME_SIZE
	.align		4
.L_1:
        /*000c*/ 	.byte	0x04, 0x11
        /*000e*/ 	.short	(.L_3 - .L_2)
	.align		4
.L_2:
        /*0010*/ 	.word	index@(_Z9naiveGmemPfS_ii)
        /*0014*/ 	.word	0x00000000


	//----- nvinfo : EIATTR_REGCOUNT
	.align		4
.L_3:
        /*0018*/ 	.byte	0x04, 0x2f
        /*001a*/ 	.short	(.L_5 - .L_4)
	.align		4
.L_4:
        /*001c*/ 	.word	index@(_Z8copyGmemPfS_ii)
        /*0020*/ 	.word	0x0000000a


	//----- nvinfo : EIATTR_FRAME_SIZE
	.align		4
.L_5:
        /*0024*/ 	.byte	0x04, 0x11
        /*0026*/ 	.short	(.L_7 - .L_6)
	.align		4
.L_6:
        /*0028*/ 	.word	index@(_Z8copyGmemPfS_ii)
        /*002c*/ 	.word	0x00000000


	//----- nvinfo : EIATTR_REGCOUNT
	.align		4
.L_7:
        /*0030*/ 	.byte	0x04, 0x2f
        /*0032*/ 	.short	(.L_9 - .L_8)
	.align		4
.L_8:
        /*0034*/ 	.word	index@(_Z13transposeSmemPfS_ii)
        /*0038*/ 	.word	0x0000000e


	//----- nvinfo : EIATTR_FRAME_SIZE
	.align		4
.L_9:
        /*003c*/ 	.byte	0x04, 0x11
        /*003e*/ 	.short	(.L_11 - .L_10)
	.align		4
.L_10:
        /*0040*/ 	.word	index@(_Z13transposeSmemPfS_ii)
        /*0044*/ 	.word	0x00000000


	//----- nvinfo : EIATTR_REGCOUNT
	.align		4
.L_11:
        /*0048*/ 	.byte	0x04, 0x2f
        /*004a*/ 	.short	(.L_13 - .L_12)
	.align		4
.L_12:
        /*004c*/ 	.word	index@(_Z16transposeSmemPadPfS_ii)
        /*0050*/ 	.word	0x0000000e


	//----- nvinfo : EIATTR_FRAME_SIZE
	.align		4
.L_13:
        /*0054*/ 	.byte	0x04, 0x11
        /*0056*/ 	.short	(.L_15 - .L_14)
	.align		4
.L_14:
        /*0058*/ 	.word	index@(_Z16transposeSmemPadPfS_ii)
        /*005c*/ 	.word	0x00000000


	//----- nvinfo : EIATTR_REGCOUNT
	.align		4
.L_15:
        /*0060*/ 	.byte	0x04, 0x2f
        /*0062*/ 	.short	(.L_17 - .L_16)
	.align		4
.L_16:
        /*0064*/ 	.word	index@(_Z22transposeSmemUnrollPadPfS_ii)
        /*0068*/ 	.word	0x00000010


	//----- nvinfo : EIATTR_FRAME_SIZE
	.align		4
.L_17:
        /*006c*/ 	.byte	0x04, 0x11
        /*006e*/ 	.short	(.L_19 - .L_18)
	.align		4
.L_18:
        /*0070*/ 	.word	index@(_Z22transposeSmemUnrollPadPfS_ii)
        /*0074*/ 	.word	0x00000000


	//----- nvinfo : EIATTR_MIN_STACK_SIZE
	.align		4
.L_19:
        /*0078*/ 	.byte	0x04, 0x12
        /*007a*/ 	.short	(.L_21 - .L_20)
	.align		4
.L_20:
        /*007c*/ 	.word	index@(_Z22transposeSmemUnrollPadPfS_ii)
        /*0080*/ 	.word	0x00000000


	//----- nvinfo : EIATTR_MIN_STACK_SIZE
	.align		4
.L_21:
        /*0084*/ 	.byte	0x04, 0x12
        /*0086*/ 	.short	(.L_23 - .L_22)
	.align		4
.L_22:
        /*0088*/ 	.word	index@(_Z16transposeSmemPadPfS_ii)
        /*008c*/ 	.word	0x00000000


	//----- nvinfo : EIATTR_MIN_STACK_SIZE
	.align		4
.L_23:
        /*0090*/ 	.byte	0x04, 0x12
        /*0092*/ 	.short	(.L_25 - .L_24)
	.align		4
.L_24:
        /*0094*/ 	.word	index@(_Z13transposeSmemPfS_ii)
        /*0098*/ 	.word	0x00000000


	//----- nvinfo : EIATTR_MIN_STACK_SIZE
	.align		4
.L_25:
        /*009c*/ 	.byte	0x04, 0x12
        /*009e*/ 	.short	(.L_27 - .L_26)
	.align		4
.L_26:
        /*00a0*/ 	.word	index@(_Z8copyGmemPfS_ii)
        /*00a4*/ 	.word	0x00000000


	//----- nvinfo : EIATTR_MIN_STACK_SIZE
	.align		4
.L_27:
        /*00a8*/ 	.byte	0x04, 0x12
        /*00aa*/ 	.short	(.L_29 - .L_28)
	.align		4
.L_28:
        /*00ac*/ 	.word	index@(_Z9naiveGmemPfS_ii)
        /*00b0*/ 	.word	0x00000000
.L_29:


//--------------------- .nv.compat                --------------------------
	.section	.nv.compat,"",@"SHT_CUDA_COMPAT_INFO"
	.align	4
        /*0000*/ 	.byte	0x02, 0x09, 0x00, 0x00, 0x02, 0x02, 0x01, 0x00, 0x02, 0x05, 0x05, 0x00, 0x03, 0x07, 0x01, 0x01
        /*0010*/ 	.byte	0x02, 0x03, 0x00, 0x00, 0x02, 0x06, 0x01, 0x00, 0x04, 0x0b, 0x08, 0x00, 0x09, 0x00, 0x00, 0x00
        /*0020*/ 	.byte	0x00, 0x00, 0x00, 0x00


//--------------------- .nv.info._Z22transposeSmemUnrollPadPfS_ii --------------------------
	.section	.nv.info._Z22transposeSmemUnrollPadPfS_ii,"",@"SHT_CUDA_INFO"
	.sectionflags	@""
	.align	4


	//----- nvinfo : EIATTR_CUDA_API_VERSION
	.align		4
        /*0000*/ 	.byte	0x04, 0x37
        /*0002*/ 	.short	(.L_31 - .L_30)
.L_30:
        /*0004*/ 	.word	0x00000082


	//----- nvinfo : EIATTR_KPARAM_INFO
	.align		4
.L_31:
        /*0008*/ 	.byte	0x04, 0x17
        /*000a*/ 	.short	(.L_33 - .L_32)
.L_32:
        /*000c*/ 	.word	0x00000000
        /*0010*/ 	.short	0x0003
        /*0012*/ 	.short	0x0014
        /*0014*/ 	.byte	0x00, 0xf0, 0x11, 0x00


	//----- nvinfo : EIATTR_KPARAM_INFO
	.align		4
.L_33:
        /*0018*/ 	.byte	0x04, 0x17
        /*001a*/ 	.short	(.L_35 - .L_34)
.L_34:
        /*001c*/ 	.word	0x00000000
        /*0020*/ 	.short	0x0002
        /*0022*/ 	.short	0x0010
        /*0024*/ 	.byte	0x00, 0xf0, 0x11, 0x00


	//----- nvinfo : EIATTR_KPARAM_INFO
	.align		4
.L_35:
        /*0028*/ 	.byte	0x04, 0x17
        /*002a*/ 	.short	(.L_37 - .L_36)
.L_36:
        /*002c*/ 	.word	0x00000000
        /*0030*/ 	.short	0x0001
        /*0032*/ 	.short	0x0008
        /*0034*/ 	.byte	0x00, 0xf5, 0x21, 0x00


	//----- nvinfo : EIATTR_KPARAM_INFO
	.align		4
.L_37:
        /*0038*/ 	.byte	0x04, 0x17
        /*003a*/ 	.short	(.L_39 - .L_38)
.L_38:
        /*003c*/ 	.word	0x00000000
        /*0040*/ 	.short	0x0000
        /*0042*/ 	.short	0x0000
        /*0044*/ 	.byte	0x00, 0xf5, 0x21, 0x00


	//----- nvinfo : EIATTR_SPARSE_MMA_MASK
	.align		4
.L_39:
        /*0048*/ 	.byte	0x03, 0x50
        /*004a*/ 	.short	0x0000


	//----- nvinfo : EIATTR_MAXREG_COUNT
	.align		4
        /*004c*/ 	.byte	0x03, 0x1b
        /*004e*/ 	.short	0x00ff


	//----- nvinfo : EIATTR_NUM_BARRIERS
	.align		4
        /*0050*/ 	.byte	0x02, 0x4c
        /*0052*/ 	.byte	0x01
	.zero		1


	//----- nvinfo : EIATTR_MERCURY_ISA_VERSION
	.align		4
        /*0054*/ 	.byte	0x03, 0x5f
        /*0056*/ 	.short	0x0101


	//----- nvinfo : EIATTR_VRC_CTA_INIT_COUNT
	.align		4
        /*0058*/ 	.byte	0x02, 0x4a
	.zero		1
	.zero		1


	//----- nvinfo : EIATTR_EXIT_INSTR_OFFSETS
	.align		4
        /*005c*/ 	.byte	0x04, 0x1c
        /*005e*/ 	.short	(.L_41 - .L_40)


	//   ....[0]....
.L_40:
        /*0060*/ 	.word	0x00000250


	//   ....[1]....
        /*0064*/ 	.word	0x00000440


	//----- nvinfo : EIATTR_CBANK_PARAM_SIZE
	.align		4
.L_41:
        /*0068*/ 	.byte	0x03, 0x19
        /*006a*/ 	.short	0x0018


	//----- nvinfo : EIATTR_PARAM_CBANK
	.align		4
        /*006c*/ 	.byte	0x04, 0x0a
        /*006e*/ 	.short	(.L_43 - .L_42)
	.align		4
.L_42:
        /*0070*/ 	.word	index@(.nv.constant0._Z22transposeSmemUnrollPadPfS_ii)
        /*0074*/ 	.short	0x0380
        /*0076*/ 	.short	0x0018


	//----- nvinfo : EIATTR_SW_WAR
	.align		4
.L_43:
        /*0078*/ 	.byte	0x04, 0x36
        /*007a*/ 	.short	(.L_45 - .L_44)
.L_44:
        /*007c*/ 	.word	0x00000008
.L_45:


//--------------------- .nv.info._Z16transposeSmemPadPfS_ii --------------------------
	.section	.nv.info._Z16transposeSmemPadPfS_ii,"",@"SHT_CUDA_INFO"
	.sectionflags	@""
	.align	4


	//----- nvinfo : EIATTR_CUDA_API_VERSION
	.align		4
        /*0000*/ 	.byte	0x04, 0x37
        /*0002*/ 	.short	(.L_47 - .L_46)
.L_46:
        /*0004*/ 	.word	0x00000082


	//----- nvinfo : EIATTR_KPARAM_INFO
	.align		4
.L_47:
        /*0008*/ 	.byte	0x04, 0x17
        /*000a*/ 	.short	(.L_49 - .L_48)
.L_48:
        /*000c*/ 	.word	0x00000000
        /*0010*/ 	.short	0x0003
        /*0012*/ 	.short	0x0014
        /*0014*/ 	.byte	0x00, 0xf0, 0x11, 0x00


	//----- nvinfo : EIATTR_KPARAM_INFO
	.align		4
.L_49:
        /*0018*/ 	.byte	0x04, 0x17
        /*001a*/ 	.short	(.L_51 - .L_50)
.L_50:
        /*001c*/ 	.word	0x00000000
        /*0020*/ 	.short	0x0002
        /*0022*/ 	.short	0x0010
        /*0024*/ 	.byte	0x00, 0xf0, 0x11, 0x00


	//----- nvinfo : EIATTR_KPARAM_INFO
	.align		4
.L_51:
        /*0028*/ 	.byte	0x04, 0x17
        /*002a*/ 	.short	(.L_53 - .L_52)
.L_52:
        /*002c*/ 	.word	0x00000000
        /*0030*/ 	.short	0x0001
        /*0032*/ 	.short	0x0008
        /*0034*/ 	.byte	0x00, 0xf5, 0x21, 0x00


	//----- nvinfo : EIATTR_KPARAM_INFO
	.align		4
.L_53:
        /*0038*/ 	.byte	0x04, 0x17
        /*003a*/ 	.short	(.L_55 - .L_54)
.L_54:
        /*003c*/ 	.word	0x00000000
        /*0040*/ 	.short	0x0000
        /*0042*/ 	.short	0x0000
        /*0044*/ 	.byte	0x00, 0xf5, 0x21, 0x00


	//----- nvinfo : EIATTR_SPARSE_MMA_MASK
	.align		4
.L_55:
        /*0048*/ 	.byte	0x03, 0x50
        /*004a*/ 	.short	0x0000


	//----- nvinfo : EIATTR_MAXREG_COUNT
	.align		4
        /*004c*/ 	.byte	0x03, 0x1b
        /*004e*/ 	.short	0x00ff


	//----- nvinfo : EIATTR_NUM_BARRIERS
	.align		4
        /*0050*/ 	.byte	0x02, 0x4c
        /*0052*/ 	.byte	0x01
	.zero		1


	//----- nvinfo : EIATTR_MERCURY_ISA_VERSION
	.align		4
        /*0054*/ 	.byte	0x03, 0x5f
        /*0056*/ 	.short	0x0101


	//----- nvinfo : EIATTR_VRC_CTA_INIT_COUNT
	.align		4
        /*0058*/ 	.byte	0x02, 0x4a
	.zero		1
	.zero		1


	//----- nvinfo : EIATTR_EXIT_INSTR_OFFSETS
	.align		4
        /*005c*/ 	.byte	0x04, 0x1c
        /*005e*/ 	.short	(.L_57 - .L_56)


	//   ....[0]....
.L_56:
        /*0060*/ 	.word	0x00000250


	//   ....[1]....
        /*0064*/ 	.word	0x00000370


	//----- nvinfo : EIATTR_CBANK_PARAM_SIZE
	.align		4
.L_57:
        /*0068*/ 	.byte	0x03, 0x19
        /*006a*/ 	.short	0x0018


	//----- nvinfo : EIATTR_PARAM_CBANK
	.align		4
        /*006c*/ 	.byte	0x04, 0x0a
        /*006e*/ 	.short	(.L_59 - .L_58)
	.align		4
.L_58:
        /*0070*/ 	.word	index@(.nv.constant0._Z16transposeSmemPadPfS_ii)
        /*0074*/ 	.short	0x0380
        /*0076*/ 	.short	0x0018


	//----- nvinfo : EIATTR_SW_WAR
	.align		4
.L_59:
        /*0078*/ 	.byte	0x04, 0x36
        /*007a*/ 	.short	(.L_61 - .L_60)
.L_60:
        /*007c*/ 	.word	0x00000008
.L_61:


//--------------------- .nv.info._Z13transposeSmemPfS_ii --------------------------
	.section	.nv.info._Z13transposeSmemPfS_ii,"",@"SHT_CUDA_INFO"
	.sectionflags	@""
	.align	4


	//----- nvinfo : EIATTR_CUDA_API_VERSION
	.align		4
        /*0000*/ 	.byte	0x04, 0x37
        /*0002*/ 	.short	(.L_63 - .L_62)
.L_62:
        /*0004*/ 	.word	0x00000082


	//----- nvinfo : EIATTR_KPARAM_INFO
	.align		4
.L_63:
        /*0008*/ 	.byte	0x04, 0x17
        /*000a*/ 	.short	(.L_65 - .L_64)
.L_64:
        /*000c*/ 	.word	0x00000000
        /*0010*/ 	.short	0x0003
        /*0012*/ 	.short	0x0014
        /*0014*/ 	.byte	0x00, 0xf0, 0x11, 0x00


	//----- nvinfo : EIATTR_KPARAM_INFO
	.align		4
.L_65:
        /*0018*/ 	.byte	0x04, 0x17
        /*001a*/ 	.short	(.L_67 - .L_66)
.L_66:
        /*001c*/ 	.word	0x00000000
        /*0020*/ 	.short	0x0002
        /*0022*/ 	.short	0x0010
        /*0024*/ 	.byte	0x00, 0xf0, 0x11, 0x00


	//----- nvinfo : EIATTR_KPARAM_INFO
	.align		4
.L_67:
        /*0028*/ 	.byte	0x04, 0x17
        /*002a*/ 	.short	(.L_69 - .L_68)
.L_68:
        /*002c*/ 	.word	0x00000000
        /*0030*/ 	.short	0x0001
        /*0032*/ 	.short	0x0008
        /*0034*/ 	.byte	0x00, 0xf5, 0x21, 0x00


	//----- nvinfo : EIATTR_KPARAM_INFO
	.align		4
.L_69:
        /*0038*/ 	.byte	0x04, 0x17
        /*003a*/ 	.short	(.L_71 - .L_70)
.L_70:
        /*003c*/ 	.word	0x00000000
        /*0040*/ 	.short	0x0000
        /*0042*/ 	.short	0x0000
        /*0044*/ 	.byte	0x00, 0xf5, 0x21, 0x00


	//----- nvinfo : EIATTR_SPARSE_MMA_MASK
	.align		4
.L_71:
        /*0048*/ 	.byte	0x03, 0x50
        /*004a*/ 	.short	0x0000


	//----- nvinfo : EIATTR_MAXREG_COUNT
	.align		4
        /*004c*/ 	.byte	0x03, 0x1b
        /*004e*/ 	.short	0x00ff


	//----- nvinfo : EIATTR_NUM_BARRIERS
	.align		4
        /*0050*/ 	.byte	0x02, 0x4c
        /*0052*/ 	.byte	0x01
	.zero		1


	//----- nvinfo : EIATTR_MERCURY_ISA_VERSION
	.align		4
        /*0054*/ 	.byte	0x03, 0x5f
        /*0056*/ 	.short	0x0101


	//----- nvinfo : EIATTR_VRC_CTA_INIT_COUNT
	.align		4
        /*0058*/ 	.byte	0x02, 0x4a
	.zero		1
	.zero		1


	//----- nvinfo : EIATTR_EXIT_INSTR_OFFSETS
	.align		4
        /*005c*/ 	.byte	0x04, 0x1c
        /*005e*/ 	.short	(.L_73 - .L_72)


	//   ....[0]....
.L_72:
        /*0060*/ 	.word	0x00000250


	//   ....[1]....
        /*0064*/ 	.word	0x00000370


	//----- nvinfo : EIATTR_CBANK_PARAM_SIZE
	.align		4
.L_73:
        /*0068*/ 	.byte	0x03, 0x19
        /*006a*/ 	.short	0x0018


	//----- nvinfo : EIATTR_PARAM_CBANK
	.align		4
        /*006c*/ 	.byte	0x04, 0x0a
        /*006e*/ 	.short	(.L_75 - .L_74)
	.align		4
.L_74:
        /*0070*/ 	.word	index@(.nv.constant0._Z13transposeSmemPfS_ii)
        /*0074*/ 	.short	0x0380
        /*0076*/ 	.short	0x0018


	//----- nvinfo : EIATTR_SW_WAR
	.align		4
.L_75:
        /*0078*/ 	.byte	0x04, 0x36
        /*007a*/ 	.short	(.L_77 - .L_76)
.L_76:
        /*007c*/ 	.word	0x00000008
.L_77:


//--------------------- .nv.info._Z8copyGmemPfS_ii --------------------------
	.section	.nv.info._Z8copyGmemPfS_ii,"",@"SHT_CUDA_INFO"
	.sectionflags	@""
	.align	4


	//----- nvinfo : EIATTR_CUDA_API_VERSION
	.align		4
        /*0000*/ 	.byte	0x04, 0x37
        /*0002*/ 	.short	(.L_79 - .L_78)
.L_78:
        /*0004*/ 	.word	0x00000082


	//----- nvinfo : EIATTR_KPARAM_INFO
	.align		4
.L_79:
        /*0008*/ 	.byte	0x04, 0x17
        /*000a*/ 	.short	(.L_81 - .L_80)
.L_80:
        /*000c*/ 	.word	0x00000000
        /*0010*/ 	.short	0x0003
        /*0012*/ 	.short	0x0014
        /*0014*/ 	.byte	0x00, 0xf0, 0x11, 0x00


	//----- nvinfo : EIATTR_KPARAM_INFO
	.align		4
.L_81:
        /*0018*/ 	.byte	0x04, 0x17
        /*001a*/ 	.short	(.L_83 - .L_82)
.L_82:
        /*001c*/ 	.word	0x00000000
        /*0020*/ 	.short	0x0002
        /*0022*/ 	.short	0x0010
        /*0024*/ 	.byte	0x00, 0xf0, 0x11, 0x00


	//----- nvinfo : EIATTR_KPARAM_INFO
	.align		4
.L_83:
        /*0028*/ 	.byte	0x04, 0x17
        /*002a*/ 	.short	(.L_85 - .L_84)
.L_84:
        /*002c*/ 	.word	0x00000000
        /*0030*/ 	.short	0x0001
        /*0032*/ 	.short	0x0008
        /*0034*/ 	.byte	0x00, 0xf5, 0x21, 0x00


	//----- nvinfo : EIATTR_KPARAM_INFO
	.align		4
.L_85:
        /*0038*/ 	.byte	0x04, 0x17
        /*003a*/ 	.short	(.L_87 - .L_86)
.L_86:
        /*003c*/ 	.word	0x00000000
        /*0040*/ 	.short	0x0000
        /*0042*/ 	.short	0x0000
        /*0044*/ 	.byte	0x00, 0xf5, 0x21, 0x00


	//----- nvinfo : EIATTR_SPARSE_MMA_MASK
	.align		4
.L_87:
        /*0048*/ 	.byte	0x03, 0x50
        /*004a*/ 	.short	0x0000


	//----- nvinfo : EIATTR_MAXREG_COUNT
	.align		4
        /*004c*/ 	.byte	0x03, 0x1b
        /*004e*/ 	.short	0x00ff


	//----- nvinfo : EIATTR_MERCURY_ISA_VERSION
	.align		4
        /*0050*/ 	.byte	0x03, 0x5f
        /*0052*/ 	.short	0x0101


	//----- nvinfo : EIATTR_VRC_CTA_INIT_COUNT
	.align		4
        /*0054*/ 	.byte	0x02, 0x4a
	.zero		1
	.zero		1


	//----- nvinfo : EIATTR_EXIT_INSTR_OFFSETS
	.align		4
        /*0058*/ 	.byte	0x04, 0x1c
        /*005a*/ 	.short	(.L_89 - .L_88)


	//   ....[0]....
.L_88:
        /*005c*/ 	.word	0x000000c0


	//   ....[1]....
        /*0060*/ 	.word	0x00000150


	//----- nvinfo : EIATTR_CBANK_PARAM_SIZE
	.align		4
.L_89:
        /*0064*/ 	.byte	0x03, 0x19
        /*0066*/ 	.short	0x0018


	//----- nvinfo : EIATTR_PARAM_CBANK
	.align		4
        /*0068*/ 	.byte	0x04, 0x0a
        /*006a*/ 	.short	(.L_91 - .L_90)
	.align		4
.L_90:
        /*006c*/ 	.word	index@(.nv.constant0._Z8copyGmemPfS_ii)
        /*0070*/ 	.short	0x0380
        /*0072*/ 	.short	0x0018


	//----- nvinfo : EIATTR_SW_WAR
	.align		4
.L_91:
        /*0074*/ 	.byte	0x04, 0x36
        /*0076*/ 	.short	(.L_93 - .L_92)
.L_92:
        /*0078*/ 	.word	0x00000008
.L_93:


//--------------------- .nv.info._Z9naiveGmemPfS_ii --------------------------
	.section	.nv.info._Z9naiveGmemPfS_ii,"",@"SHT_CUDA_INFO"
	.sectionflags	@""
	.align	4


	//----- nvinfo : EIATTR_CUDA_API_VERSION
	.align		4
        /*0000*/ 	.byte	0x04, 0x37
        /*0002*/ 	.short	(.L_95 - .L_94)
.L_94:
        /*0004*/ 	.word	0x00000082


	//----- nvinfo : EIATTR_KPARAM_INFO
	.align		4
.L_95:
        /*0008*/ 	.byte	0x04, 0x17
        /*000a*/ 	.short	(.L_97 - .L_96)
.L_96:
        /*000c*/ 	.word	0x00000000
        /*0010*/ 	.short	0x0003
        /*0012*/ 	.short	0x0014
        /*0014*/ 	.byte	0x00, 0xf0, 0x11, 0x00


	//----- nvinfo : EIATTR_KPARAM_INFO
	.align		4
.L_97:
        /*0018*/ 	.byte	0x04, 0x17
        /*001a*/ 	.short	(.L_99 - .L_98)
.L_98:
        /*001c*/ 	.word	0x00000000
        /*0020*/ 	.short	0x0002
        /*0022*/ 	.short	0x0010
        /*0024*/ 	.byte	0x00, 0xf0, 0x11, 0x00


	//----- nvinfo : EIATTR_KPARAM_INFO
	.align		4
.L_99:
        /*0028*/ 	.byte	0x04, 0x17
        /*002a*/ 	.short	(.L_101 - .L_100)
.L_100:
        /*002c*/ 	.word	0x00000000
        /*0030*/ 	.short	0x0001
        /*0032*/ 	.short	0x0008
        /*0034*/ 	.byte	0x00, 0xf5, 0x21, 0x00


	//----- nvinfo : EIATTR_KPARAM_INFO
	.align		4
.L_101:
        /*0038*/ 	.byte	0x04, 0x17
        /*003a*/ 	.short	(.L_103 - .L_102)
.L_102:
        /*003c*/ 	.word	0x00000000
        /*0040*/ 	.short	0x0000
        /*0042*/ 	.short	0x0000
        /*0044*/ 	.byte	0x00, 0xf5, 0x21, 0x00


	//----- nvinfo : EIATTR_SPARSE_MMA_MASK
	.align		4
.L_103:
        /*0048*/ 	.byte	0x03, 0x50
        /*004a*/ 	.short	0x0000


	//----- nvinfo : EIATTR_MAXREG_COUNT
	.align		4
        /*004c*/ 	.byte	0x03, 0x1b
        /*004e*/ 	.short	0x00ff


	//----- nvinfo : EIATTR_MERCURY_ISA_VERSION
	.align		4
        /*0050*/ 	.byte	0x03, 0x5f
        /*0052*/ 	.short	0x0101


	//----- nvinfo : EIATTR_VRC_CTA_INIT_COUNT
	.align		4
        /*0054*/ 	.byte	0x02, 0x4a
	.zero		1
	.zero		1


	//----- nvinfo : EIATTR_EXIT_INSTR_OFFSETS
	.align		4
        /*0058*/ 	.byte	0x04, 0x1c
        /*005a*/ 	.short	(.L_105 - .L_104)


	//   ....[0]....
.L_104:
        /*005c*/ 	.word	0x000000c0


	//   ....[1]....
        /*0060*/ 	.word	0x00000160


	//----- nvinfo : EIATTR_CBANK_PARAM_SIZE
	.align		4
.L_105:
        /*0064*/ 	.byte	0x03, 0x19
        /*0066*/ 	.short	0x0018


	//----- nvinfo : EIATTR_PARAM_CBANK
	.align		4
        /*0068*/ 	.byte	0x04, 0x0a
        /*006a*/ 	.short	(.L_107 - .L_106)
	.align		4
.L_106:
        /*006c*/ 	.word	index@(.nv.constant0._Z9naiveGmemPfS_ii)
        /*0070*/ 	.short	0x0380
        /*0072*/ 	.short	0x0018


	//----- nvinfo : EIATTR_SW_WAR
	.align		4
.L_107:
        /*0074*/ 	.byte	0x04, 0x36
        /*0076*/ 	.short	(.L_109 - .L_108)
.L_108:
        /*0078*/ 	.word	0x00000008
.L_109:


//--------------------- .nv.callgraph             --------------------------
	.section	.nv.callgraph,"",@"SHT_CUDA_CALLGRAPH"
	.align	4
	.sectionentsize	8
	.align		4
        /*0000*/ 	.word	0x00000000
	.align		4
        /*0004*/ 	.word	0xffffffff
	.align		4
        /*0008*/ 	.word	0x00000000
	.align		4
        /*000c*/ 	.word	0xfffffffe
	.align		4
        /*0010*/ 	.word	0x00000000
	.align		4
        /*0014*/ 	.word	0xfffffffd
	.align		4
        /*0018*/ 	.word	0x00000000
	.align		4
        /*001c*/ 	.word	0xfffffffc


//--------------------- .text._Z22transposeSmemUnrollPadPfS_ii --------------------------
	.section	.text._Z22transposeSmemUnrollPadPfS_ii,"ax",@progbits
	.align	128
        .global         _Z22transposeSmemUnrollPadPfS_ii
        .type           _Z22transposeSmemUnrollPadPfS_ii,@function
        .size           _Z22transposeSmemUnrollPadPfS_ii,(.L_x_5 - _Z22transposeSmemUnrollPadPfS_ii)
        .other          _Z22transposeSmemUnrollPadPfS_ii,@"STO_CUDA_ENTRY STV_DEFAULT"
_Z22transposeSmemUnrollPadPfS_ii:
.text._Z22transposeSmemUnrollPadPfS_ii:
[----:B------:R-:W-:Y:S01]  /*0000*/  LDC R1, c[0x0][0x37c] ;  /* 0x0000df00ff017b82 */ /* 0x000fe20000000800 */
[----:B------:R-:W0:Y:S01]  /*0010*/  LDCU UR4, c[0x0][0x360] ;  /* 0x00006c00ff0477ac */ /* 0x000e220008000800 */
[----:B------:R-:W1:Y:S01]  /*0020*/  S2R R6, SR_TID.X ;  /* 0x0000000000067919 */ /* 0x000e620000002100 */
[----:B------:R-:W2:Y:S01]  /*0030*/  LDCU UR5, c[0x0][0x364] ;  /* 0x00006c80ff0577ac */ /* 0x000ea20008000800 */
[----:B------:R-:W1:Y:S01]  /*0040*/  S2R R7, SR_TID.Y ;  /* 0x0000000000077919 */ /* 0x000e620000002200 */
[----:B------:R-:W3:Y:S01]  /*0050*/  S2R R11, SR_CTAID.X ;  /* 0x00000000000b7919 */ /* 0x000ee20000002500 */
[----:B------:R-:W4:Y:S01]  /*0060*/  S2R R10, SR_CTAID.Y ;  /* 0x00000000000a7919 */ /* 0x000f220000002600 */
[----:B0-----:R-:W-:Y:S01]  /*0070*/  USHF.L.U32 UR6, UR4, 0x1, URZ ;  /* 0x0000000104067899 */ /* 0x001fe200080006ff */
[----:B--2---:R-:W0:Y:S01]  /*0080*/  I2F.U32.RP R0, UR5 ;  /* 0x0000000500007d06 */ /* 0x004e220008209000 */
[----:B------:R-:W-:-:S07]  /*0090*/  ISETP.NE.U32.AND P2, PT, RZ, UR5, PT ;  /* 0x00000005ff007c0c */ /* 0x000fce000bf45070 */
[----:B0-----:R-:W0:Y:S01]  /*00a0*/  MUFU.RCP R0, R0 ;  /* 0x0000000000007308 */ /* 0x001e220000001000 */
[--C-:B-1----:R-:W-:Y:S02]  /*00b0*/  IMAD R4, R7, UR4, R6.reuse ;  /* 0x0000000407047c24 */ /* 0x102fe4000f8e0206 */
[----:B---3--:R-:W-:Y:S02]  /*00c0*/  IMAD R9, R11, UR6, R6 ;  /* 0x000000060b097c24 */ /* 0x008fe4000f8e0206 */
[----:B----4-:R-:W-:Y:S01]  /*00d0*/  IMAD R8, R10, UR5, R7 ;  /* 0x000000050a087c24 */ /* 0x010fe2000f8e0207 */
[----:B0-----:R-:W-:-:S04]  /*00e0*/  IADD3 R2, PT, PT, R0, 0xffffffe, RZ ;  /* 0x0ffffffe00027810 */ /* 0x001fc80007ffe0ff */
[----:B------:R0:W1:Y:S02]  /*00f0*/  F2I.FTZ.U32.TRUNC.NTZ R3, R2 ;  /* 0x0000000200037305 */ /* 0x000064000021f000 */
[----:B0-----:R-:W-:Y:S01]  /*0100*/  HFMA2 R2, -RZ, RZ, 0, 0 ;  /* 0x00000000ff027431 */ /* 0x001fe200000001ff */
[----:B-1----:R-:W-:-:S05]  /*0110*/  IADD3 R5, PT, PT, RZ, -R3, RZ ;  /* 0x80000003ff057210 */ /* 0x002fca0007ffe0ff */
[----:B------:R-:W-:-:S04]  /*0120*/  IMAD R5, R5, UR5, RZ ;  /* 0x0000000505057c24 */ /* 0x000fc8000f8e02ff */
[----:B------:R-:W-:-:S06]  /*0130*/  IMAD.HI.U32 R3, R3, R5, R2 ;  /* 0x0000000503037227 */ /* 0x000fcc00078e0002 */
[----:B------:R-:W-:Y:S02]  /*0140*/  IMAD.HI.U32 R0, R3, R4, RZ ;  /* 0x0000000403007227 */ /* 0x000fe400078e00ff */
[----:B------:R-:W0:Y:S03]  /*0150*/  LDC.64 R2, c[0x0][0x390] ;  /* 0x0000e400ff027b82 */ /* 0x000e260000000a00 */
[----:B------:R-:W-:-:S05]  /*0160*/  IADD3 R5, PT, PT, -R0, RZ, RZ ;  /* 0x000000ff00057210 */ /* 0x000fca0007ffe1ff */
[----:B------:R-:W-:-:S05]  /*0170*/  IMAD R5, R5, UR5, R4 ;  /* 0x0000000505057c24 */ /* 0x000fca000f8e0204 */
[----:B------:R-:W-:-:S13]  /*0180*/  ISETP.GE.U32.AND P0, PT, R5, UR5, PT ;  /* 0x0000000505007c0c */ /* 0x000fda000bf06070 */
[----:B------:R-:W-:Y:S02]  /*0190*/  @P0 IADD3 R5, PT, PT, R5, -UR5, RZ ;  /* 0x8000000505050c10 */ /* 0x000fe4000fffe0ff */
[----:B------:R-:W-:Y:S02]  /*01a0*/  @P0 IADD3 R0, PT, PT, R0, 0x1, RZ ;  /* 0x0000000100000810 */ /* 0x000fe40007ffe0ff */
[----:B------:R-:W-:Y:S02]  /*01b0*/  ISETP.GE.U32.AND P1, PT, R5, UR5, PT ;  /* 0x0000000505007c0c */ /* 0x000fe4000bf26070 */
[----:B------:R-:W-:Y:S02]  /*01c0*/  IADD3 R5, PT, PT, R9, UR4, RZ ;  /* 0x0000000409057c10 */ /* 0x000fe4000fffe0ff */
[----:B0-----:R-:W-:-:S04]  /*01d0*/  ISETP.GE.U32.AND P0, PT, R8, R3, PT ;  /* 0x000000030800720c */ /* 0x001fc80003f06070 */
[----:B------:R-:W-:Y:S01]  /*01e0*/  ISETP.GE.U32.OR P0, PT, R5, R2, P0 ;  /* 0x000000020500720c */ /* 0x000fe20000706470 */
[----:B------:R-:W-:-:S04]  /*01f0*/  IMAD R5, R11, UR4, RZ ;  /* 0x000000040b057c24 */ /* 0x000fc8000f8e02ff */
[----:B------:R-:W-:Y:S01]  /*0200*/  @P1 VIADD R0, R0, 0x1 ;  /* 0x0000000100001836 */ /* 0x000fe20000000000 */
[----:B------:R-:W-:-:S04]  /*0210*/  @!P2 LOP3.LUT R0, RZ, UR5, RZ, 0x33, !PT ;  /* 0x00000005ff00ac12 */ /* 0x000fc8000f8e33ff */
[----:B------:R-:W-:-:S05]  /*0220*/  IADD3 R13, PT, PT, -R0, RZ, RZ ;  /* 0x000000ff000d7210 */ /* 0x000fca0007ffe1ff */
[----:B------:R-:W-:-:S04]  /*0230*/  IMAD R12, R13, UR5, R4 ;  /* 0x000000050d0c7c24 */ /* 0x000fc8000f8e0204 */
[----:B------:R-:W-:Y:S01]  /*0240*/  IMAD R4, R10, UR5, R12 ;  /* 0x000000050a047c24 */ /* 0x000fe2000f8e020c */
[----:B------:R-:W-:Y:S06]  /*0250*/  @P0 EXIT ;  /* 0x000000000000094d */ /* 0x000fec0003800000 */
[----:B------:R-:W0:Y:S01]  /*0260*/  LDC.64 R10, c[0x0][0x388] ;  /* 0x0000e200ff0a7b82 */ /* 0x000e220000000a00 */
[----:B------:R-:W1:Y:S01]  /*0270*/  LDCU.64 UR8, c[0x0][0x358] ;  /* 0x00006b00ff0877ac */ /* 0x000e620008000a00 */
[----:B------:R-:W-:-:S05]  /*0280*/  IMAD R9, R8, R2, R9 ;  /* 0x0000000208097224 */ /* 0x000fca00078e0209 */
[C---:B------:R-:W-:Y:S01]  /*0290*/  IADD3 R13, PT, PT, R9.reuse, 0x20, RZ ;  /* 0x00000020090d7810 */ /* 0x040fe20007ffe0ff */
[----:B0-----:R-:W-:-:S04]  /*02a0*/  IMAD.WIDE.U32 R8, R9, 0x4, R10 ;  /* 0x0000000409087825 */ /* 0x001fc800078e000a */
[----:B------:R-:W-:Y:S02]  /*02b0*/  IMAD.WIDE.U32 R10, R13, 0x4, R10 ;  /* 0x000000040d0a7825 */ /* 0x000fe400078e000a */
[----:B-1----:R-:W2:Y:S04]  /*02c0*/  LDG.E R8, desc[UR8][R8.64] ;  /* 0x0000000808087981 */ /* 0x002ea8000c1e1900 */
[----:B------:R-:W3:Y:S01]  /*02d0*/  LDG.E R10, desc[UR8][R10.64] ;  /* 0x000000080a0a7981 */ /* 0x000ee2000c1e1900 */
[----:B------:R-:W0:Y:S01]  /*02e0*/  S2UR UR5, SR_CgaCtaId ;  /* 0x00000000000579c3 */ /* 0x000e220000008800 */
[----:B------:R-:W-:Y:S01]  /*02f0*/  IMAD R7, R7, UR6, R7 ;  /* 0x0000000607077c24 */ /* 0x000fe2000f8e0207 */
[----:B------:R-:W-:Y:S01]  /*0300*/  UMOV UR4, 0x400 ;  /* 0x0000040000047882 */ /* 0x000fe20000000000 */
[----:B------:R-:W-:Y:S01]  /*0310*/  IMAD R13, R12, UR6, R12 ;  /* 0x000000060c0d7c24 */ /* 0x000fe2000f8e020c */
[----:B------:R-:W-:Y:S01]  /*0320*/  LEA R5, R5, R0, 0x1 ;  /* 0x0000000005057211 */ /* 0x000fe200078e08ff */
[----:B------:R-:W-:-:S03]  /*0330*/  IMAD.IADD R7, R7, 0x1, R6 ;  /* 0x0000000107077824 */ /* 0x000fc600078e0206 */
[----:B------:R-:W-:Y:S01]  /*0340*/  IADD3 R2, PT, PT, R0, R13, RZ ;  /* 0x0000000d00027210 */ /* 0x000fe20007ffe0ff */
[----:B------:R-:W-:-:S05]  /*0350*/  IMAD R4, R5, R3, R4 ;  /* 0x0000000305047224 */ /* 0x000fca00078e0204 */
[----:B------:R-:W-:Y:S01]  /*0360*/  LEA R5, R3, R4, 0x5 ;  /* 0x0000000403057211 */ /* 0x000fe200078e28ff */
[----:B0-----:R-:W-:-:S06]  /*0370*/  ULEA UR4, UR5, UR4, 0x18 ;  /* 0x0000000405047291 */ /* 0x001fcc000f8ec0ff */
[----:B------:R-:W-:Y:S02]  /*0380*/  LEA R13, R7, UR4, 0x2 ;  /* 0x00000004070d7c11 */ /* 0x000fe4000f8e10ff */
[----:B------:R-:W-:Y:S01]  /*0390*/  LEA R12, R2, UR4, 0x2 ;  /* 0x00000004020c7c11 */ /* 0x000fe2000f8e10ff */
[----:B------:R-:W0:Y:S02]  /*03a0*/  LDC.64 R6, c[0x0][0x380] ;  /* 0x0000e000ff067b82 */ /* 0x000e240000000a00 */
[----:B0-----:R-:W-:-:S04]  /*03b0*/  IMAD.WIDE.U32 R2, R4, 0x4, R6 ;  /* 0x0000000404027825 */ /* 0x001fc800078e0006 */
[----:B------:R-:W-:Y:S01]  /*03c0*/  IMAD.WIDE.U32 R4, R5, 0x4, R6 ;  /* 0x0000000405047825 */ /* 0x000fe200078e0006 */
[----:B--2---:R-:W-:Y:S04]  /*03d0*/  STS [R13], R8 ;  /* 0x000000080d007388 */ /* 0x004fe80000000800 */
[----:B---3--:R-:W-:Y:S01]  /*03e0*/  STS [R13+0x80], R10 ;  /* 0x0000800a0d007388 */ /* 0x008fe20000000800 */
[----:B------:R-:W-:Y:S06]  /*03f0*/  BAR.SYNC.DEFER_BLOCKING 0x0 ;  /* 0x0000000000007b1d */ /* 0x000fec0000010000 */
[----:B------:R-:W0:Y:S04]  /*0400*/  LDS R9, [R12] ;  /* 0x000000000c097984 */ /* 0x000e280000000800 */
[----:B------:R-:W1:Y:S04]  /*0410*/  LDS R11, [R12+0x80] ;  /* 0x000080000c0b7984 */ /* 0x000e680000000800 */
[----:B0-----:R-:W-:Y:S04]  /*0420*/  STG.E desc[UR8][R2.64], R9 ;  /* 0x0000000902007986 */ /* 0x001fe8000c101908 */
[----:B-1----:R-:W-:Y:S01]  /*0430*/  STG.E desc[UR8][R4.64], R11 ;  /* 0x0000000b04007986 */ /* 0x002fe2000c101908 */
[----:B------:R-:W-:Y:S05]  /*0440*/  EXIT ;  /* 0x000000000000794d */ /* 0x000fea0003800000 */
.L_x_0:
[----:B------:R-:W-:-:S00]  /*0450*/  BRA `(.L_x_0) ;  /* 0xfffffffc00fc7947 */ /* 0x000fc0000383ffff */
[----:B------:R-:W-:-:S00]  /*0460*/  NOP ;  /* 0x0000000000007918 */ /* 0x000fc00000000000 */
        /* <DEDUP_REMOVED lines=9> */
.L_x_5:


//--------------------- .text._Z16transposeSmemPadPfS_ii --------------------------
	.section	.text._Z16transposeSmemPadPfS_ii,"ax",@progbits
	.align	128
        .global         _Z16transposeSmemPadPfS_ii
        .type           _Z16transposeSmemPadPfS_ii,@function
        .size           _Z16transposeSmemPadPfS_ii,(.L_x_6 - _Z16transposeSmemPadPfS_ii)
        .other          _Z16transposeSmemPadPfS_ii,@"STO_CUDA_ENTRY STV_DEFAULT"
_Z16transposeSmemPadPfS_ii:
.text._Z16transposeSmemPadPfS_ii:
[----:B------:R-:W-:Y:S01]  /*0000*/  LDC R1, c[0x0][0x37c] ;  /* 0x0000df00ff017b82 */ /* 0x000fe20000000800 */
[----:B------:R-:W0:Y:S01]  /*0010*/  LDCU UR4, c[0x0][0x360] ;  /* 0x00006c00ff0477ac */ /* 0x000e220008000800 */
[----:B------:R-:W0:Y:S01]  /*0020*/  S2R R0, SR_TID.X ;  /* 0x0000000000007919 */ /* 0x000e220000002100 */
[----:B------:R-:W1:Y:S01]  /*0030*/  LDCU UR5, c[0x0][0x364] ;  /* 0x00006c80ff0577ac */ /* 0x000e620008000800 */
[----:B------:R-:W0:Y:S01]  /*0040*/  S2R R3, SR_TID.Y ;  /* 0x0000000000037919 */ /* 0x000e220000002200 */
[----:B------:R-:W2:Y:S01]  /*0050*/  LDCU.64 UR6, c[0x0][0x390] ;  /* 0x00007200ff0677ac */ /* 0x000ea20008000a00 */
[----:B-1----:R-:W1:Y:S01]  /*0060*/  I2F.U32.RP R6, UR5 ;  /* 0x0000000500067d06 */ /* 0x002e620008209000 */
[----:B------:R-:W-:-:S07]  /*0070*/  ISETP.NE.U32.AND P2, PT, RZ, UR5, PT ;  /* 0x00000005ff007c0c */ /* 0x000fce000bf45070 */
[----:B-1----:R-:W1:Y:S01]  /*0080*/  MUFU.RCP R6, R6 ;  /* 0x0000000600067308 */ /* 0x002e620000001000 */
[----:B0-----:R-:W-:Y:S01]  /*0090*/  IMAD R2, R3, UR4, R0 ;  /* 0x0000000403027c24 */ /* 0x001fe2000f8e0200 */
[----:B-1----:R-:W-:-:S06]  /*00a0*/  IADD3 R4, PT, PT, R6, 0xffffffe, RZ ;  /* 0x0ffffffe06047810 */ /* 0x002fcc0007ffe0ff */
[----:B------:R0:W1:Y:S02]  /*00b0*/  F2I.FTZ.U32.TRUNC.NTZ R5, R4 ;  /* 0x0000000400057305 */ /* 0x000064000021f000 */
[----:B0-----:R-:W-:Y:S01]  /*00c0*/  HFMA2 R4, -RZ, RZ, 0, 0 ;  /* 0x00000000ff047431 */ /* 0x001fe200000001ff */
[----:B-1----:R-:W-:-:S05]  /*00d0*/  IADD3 R7, PT, PT, RZ, -R5, RZ ;  /* 0x80000005ff077210 */ /* 0x002fca0007ffe0ff */
[----:B------:R-:W-:-:S04]  /*00e0*/  IMAD R7, R7, UR5, RZ ;  /* 0x0000000507077c24 */ /* 0x000fc8000f8e02ff */
[----:B------:R-:W-:Y:S02]  /*00f0*/  IMAD.HI.U32 R5, R5, R7, R4 ;  /* 0x0000000705057227 */ /* 0x000fe400078e0004 */
[----:B------:R-:W0:Y:S04]  /*0100*/  S2R R7, SR_CTAID.Y ;  /* 0x0000000000077919 */ /* 0x000e280000002600 */
[----:B------:R-:W-:-:S05]  /*0110*/  IMAD.HI.U32 R6, R5, R2, RZ ;  /* 0x0000000205067227 */ /* 0x000fca00078e00ff */
[----:B------:R-:W-:-:S05]  /*0120*/  IADD3 R5, PT, PT, -R6, RZ, RZ ;  /* 0x000000ff06057210 */ /* 0x000fca0007ffe1ff */
[----:B------:R-:W-:-:S05]  /*0130*/  IMAD R5, R5, UR5, R2 ;  /* 0x0000000505057c24 */ /* 0x000fca000f8e0202 */
[----:B------:R-:W-:-:S13]  /*0140*/  ISETP.GE.U32.AND P0, PT, R5, UR5, PT ;  /* 0x0000000505007c0c */ /* 0x000fda000bf06070 */
[----:B------:R-:W-:Y:S02]  /*0150*/  @P0 IADD3 R5, PT, PT, R5, -UR5, RZ ;  /* 0x8000000505050c10 */ /* 0x000fe4000fffe0ff */
[----:B------:R-:W-:Y:S02]  /*0160*/  @P0 IADD3 R6, PT, PT, R6, 0x1, RZ ;  /* 0x0000000106060810 */ /* 0x000fe40007ffe0ff */
[----:B------:R-:W-:Y:S02]  /*0170*/  ISETP.GE.U32.AND P1, PT, R5, UR5, PT ;  /* 0x0000000505007c0c */ /* 0x000fe4000bf26070 */
[----:B------:R-:W1:Y:S11]  /*0180*/  S2R R5, SR_CTAID.X ;  /* 0x0000000000057919 */ /* 0x000e760000002500 */
[----:B------:R-:W-:-:S02]  /*0190*/  @P1 IADD3 R6, PT, PT, R6, 0x1, RZ ;  /* 0x0000000106061810 */ /* 0x000fc40007ffe0ff */
[----:B------:R-:W-:-:S04]  /*01a0*/  @!P2 LOP3.LUT R6, RZ, UR5, RZ, 0x33, !PT ;  /* 0x00000005ff06ac12 */ /* 0x000fc8000f8e33ff */
[----:B------:R-:W-:-:S05]  /*01b0*/  IADD3 R9, PT, PT, -R6, RZ, RZ ;  /* 0x000000ff06097210 */ /* 0x000fca0007ffe1ff */
[----:B------:R-:W-:-:S04]  /*01c0*/  IMAD R8, R9, UR5, R2 ;  /* 0x0000000509087c24 */ /* 0x000fc8000f8e0202 */
[----:B0-----:R-:W-:-:S05]  /*01d0*/  IMAD R4, R7, UR5, R8 ;  /* 0x0000000507047c24 */ /* 0x001fca000f8e0208 */
[----:B--2---:R-:W-:Y:S01]  /*01e0*/  ISETP.GE.U32.AND P0, PT, R4, UR6, PT ;  /* 0x0000000604007c0c */ /* 0x004fe2000bf06070 */
[C---:B-1----:R-:W-:Y:S02]  /*01f0*/  IMAD R9, R5.reuse, UR4, R6 ;  /* 0x0000000405097c24 */ /* 0x042fe4000f8e0206 */
[----:B------:R-:W-:Y:S02]  /*0200*/  IMAD R2, R5, UR4, R0 ;  /* 0x0000000405027c24 */ /* 0x000fe4000f8e0200 */
[----:B------:R-:W-:Y:S01]  /*0210*/  IMAD R5, R7, UR5, R3 ;  /* 0x0000000507057c24 */ /* 0x000fe2000f8e0203 */
[C---:B------:R-:W-:Y:S01]  /*0220*/  ISETP.GE.U32.OR P0, PT, R9.reuse, UR7, P0 ;  /* 0x0000000709007c0c */ /* 0x040fe20008706470 */
[----:B------:R-:W-:Y:S02]  /*0230*/  IMAD R9, R9, UR7, R4 ;  /* 0x0000000709097c24 */ /* 0x000fe4000f8e0204 */
[----:B------:R-:W-:-:S10]  /*0240*/  IMAD R7, R5, UR6, R2 ;  /* 0x0000000605077c24 */ /* 0x000fd4000f8e0202 */
[----:B------:R-:W-:Y:S05]  /*0250*/  @P0 EXIT ;  /* 0x000000000000094d */ /* 0x000fea0003800000 */
[----:B------:R-:W0:Y:S01]  /*0260*/  LDC.64 R4, c[0x0][0x388] ;  /* 0x0000e200ff047b82 */ /* 0x000e220000000a00 */
[----:B------:R-:W1:Y:S01]  /*0270*/  LDCU.64 UR4, c[0x0][0x358] ;  /* 0x00006b00ff0477ac */ /* 0x000e620008000a00 */
[----:B0-----:R-:W-:-:S06]  /*0280*/  IMAD.WIDE.U32 R4, R7, 0x4, R4 ;  /* 0x0000000407047825 */ /* 0x001fcc00078e0004 */
[----:B-1----:R-:W2:Y:S01]  /*0290*/  LDG.E R4, desc[UR4][R4.64] ;  /* 0x0000000404047981 */ /* 0x002ea2000c1e1900 */
[----:B------:R-:W-:Y:S01]  /*02a0*/  MOV R2, 0x400 ;  /* 0x0000040000027802 */ /* 0x000fe20000000f00 */
[----:B------:R-:W0:Y:S03]  /*02b0*/  S2R R7, SR_CgaCtaId ;  /* 0x0000000000077919 */ /* 0x000e260000008800 */
[----:B0-----:R-:W-:-:S05]  /*02c0*/  LEA R2, R7, R2, 0x18 ;  /* 0x0000000207027211 */ /* 0x001fca00078ec0ff */
[--C-:B------:R-:W-:Y:S02]  /*02d0*/  IMAD R3, R3, 0x84, R2.reuse ;  /* 0x0000008403037824 */ /* 0x100fe400078e0202 */
[----:B------:R-:W-:-:S03]  /*02e0*/  IMAD R11, R8, 0x84, R2 ;  /* 0x00000084080b7824 */ /* 0x000fc600078e0202 */
[----:B------:R-:W-:Y:S02]  /*02f0*/  LEA R7, R0, R3, 0x2 ;  /* 0x0000000300077211 */ /* 0x000fe400078e10ff */
[----:B------:R-:W-:Y:S01]  /*0300*/  LEA R11, R6, R11, 0x2 ;  /* 0x0000000b060b7211 */ /* 0x000fe200078e10ff */
[----:B------:R-:W0:Y:S02]  /*0310*/  LDC.64 R2, c[0x0][0x380] ;  /* 0x0000e000ff027b82 */ /* 0x000e240000000a00 */
[----:B0-----:R-:W-:Y:S01]  /*0320*/  IMAD.WIDE.U32 R2, R9, 0x4, R2 ;  /* 0x0000000409027825 */ /* 0x001fe200078e0002 */
[----:B--2---:R-:W-:Y:S05]  /*0330*/  STS [R7], R4 ;  /* 0x0000000407007388 */ /* 0x004fea0000000800 */
[----:B------:R-:W-:Y:S06]  /*0340*/  BAR.SYNC.DEFER_BLOCKING 0x0 ;  /* 0x0000000000007b1d */ /* 0x000fec0000010000 */
[----:B------:R-:W0:Y:S04]  /*0350*/  LDS R11, [R11] ;  /* 0x000000000b0b7984 */ /* 0x000e280000000800 */
[----:B0-----:R-:W-:Y:S01]  /*0360*/  STG.E desc[UR4][R2.64], R11 ;  /* 0x0000000b02007986 */ /* 0x001fe2000c101904 */
[----:B------:R-:W-:Y:S05]  /*0370*/  EXIT ;  /* 0x000000000000794d */ /* 0x000fea0003800000 */
.L_x_1:
        /* <DEDUP_REMOVED lines=16> */
.L_x_6:


//--------------------- .text._Z13transposeSmemPfS_ii --------------------------
	.section	.text._Z13transposeSmemPfS_ii,"ax",@progbits
	.align	128
        .global         _Z13transposeSmemPfS_ii
        .type           _Z13transposeSmemPfS_ii,@function
        .size           _Z13transposeSmemPfS_ii,(.L_x_7 - _Z13transposeSmemPfS_ii)
        .other          _Z13transposeSmemPfS_ii,@"STO_CUDA_ENTRY STV_DEFAULT"
_Z13transposeSmemPfS_ii:
.text._Z13transposeSmemPfS_ii:
[----:B------:R-:W-:Y:S01]  /*0000*/  LDC R1, c[0x0][0x37c] ;  /* 0x0000df00ff017b82 */ /* 0x000fe20000000800 */
[----:B------:R-:W0:Y:S01]  /*0010*/  LDCU UR4, c[0x0][0x360] ;  /* 0x00006c00ff0477ac */ /* 0x000e220008000800 */
[----:B------:R-:W0:Y:S01]  /*0020*/  S2R R0, SR_TID.X ;  /* 0x0000000000007919 */ /* 0x000e220000002100 */
[----:B------:R-:W-:Y:S01]  /*0030*/  HFMA2 R2, -RZ, RZ, 0, 0 ;  /* 0x00000000ff027431 */ /* 0x000fe200000001ff */
[----:B------:R-:W1:Y:S01]  /*0040*/  LDCU UR5, c[0x0][0x364] ;  /* 0x00006c80ff0577ac */ /* 0x000e620008000800 */
[----:B------:R-:W0:Y:S01]  /*0050*/  S2R R10, SR_TID.Y ;  /* 0x00000000000a7919 */ /* 0x000e220000002200 */
[----:B------:R-:W2:Y:S01]  /*0060*/  LDCU.64 UR6, c[0x0][0x390] ;  /* 0x00007200ff0677ac */ /* 0x000ea20008000a00 */
[----:B------:R-:W3:Y:S01]  /*0070*/  S2R R9, SR_CTAID.Y ;  /* 0x0000000000097919 */ /* 0x000ee20000002600 */
[----:B-1----:R-:W1:Y:S01]  /*0080*/  I2F.U32.RP R4, UR5 ;  /* 0x0000000500047d06 */ /* 0x002e620008209000 */
[----:B------:R-:W-:-:S07]  /*0090*/  ISETP.NE.U32.AND P2, PT, RZ, UR5, PT ;  /* 0x00000005ff007c0c */ /* 0x000fce000bf45070 */
[----:B-1----:R-:W1:Y:S02]  /*00a0*/  MUFU.RCP R4, R4 ;  /* 0x0000000400047308 */ /* 0x002e640000001000 */
[----:B-1----:R-:W-:-:S06]  /*00b0*/  IADD3 R3, PT, PT, R4, 0xffffffe, RZ ;  /* 0x0ffffffe04037810 */ /* 0x002fcc0007ffe0ff */
[----:B------:R-:W1:Y:S02]  /*00c0*/  F2I.FTZ.U32.TRUNC.NTZ R3, R3 ;  /* 0x0000000300037305 */ /* 0x000e64000021f000 */
[----:B-1----:R-:W-:-:S05]  /*00d0*/  IADD3 R5, PT, PT, RZ, -R3, RZ ;  /* 0x80000003ff057210 */ /* 0x002fca0007ffe0ff */
[----:B------:R-:W-:-:S04]  /*00e0*/  IMAD R5, R5, UR5, RZ ;  /* 0x0000000505057c24 */ /* 0x000fc8000f8e02ff */
[----:B------:R-:W-:Y:S02]  /*00f0*/  IMAD.HI.U32 R5, R3, R5, R2 ;  /* 0x0000000503057227 */ /* 0x000fe400078e0002 */
[----:B------:R-:W1:Y:S02]  /*0100*/  S2R R3, SR_CTAID.X ;  /* 0x0000000000037919 */ /* 0x000e640000002500 */
[----:B0-----:R-:W-:-:S04]  /*0110*/  IMAD R2, R10, UR4, R0 ;  /* 0x000000040a027c24 */ /* 0x001fc8000f8e0200 */
[----:B------:R-:W-:-:S05]  /*0120*/  IMAD.HI.U32 R4, R5, R2, RZ ;  /* 0x0000000205047227 */ /* 0x000fca00078e00ff */
[----:B------:R-:W-:-:S05]  /*0130*/  IADD3 R5, PT, PT, -R4, RZ, RZ ;  /* 0x000000ff04057210 */ /* 0x000fca0007ffe1ff */
[----:B------:R-:W-:-:S05]  /*0140*/  IMAD R5, R5, UR5, R2 ;  /* 0x0000000505057c24 */ /* 0x000fca000f8e0202 */
[----:B------:R-:W-:-:S13]  /*0150*/  ISETP.GE.U32.AND P0, PT, R5, UR5, PT ;  /* 0x0000000505007c0c */ /* 0x000fda000bf06070 */
[----:B------:R-:W-:Y:S01]  /*0160*/  @P0 VIADD R5, R5, -UR5 ;  /* 0x8000000505050c36 */ /* 0x000fe20008000000 */
[----:B------:R-:W-:-:S04]  /*0170*/  @P0 IADD3 R4, PT, PT, R4, 0x1, RZ ;  /* 0x0000000104040810 */ /* 0x000fc80007ffe0ff */
[----:B------:R-:W-:-:S13]  /*0180*/  ISETP.GE.U32.AND P1, PT, R5, UR5, PT ;  /* 0x0000000505007c0c */ /* 0x000fda000bf26070 */
[----:B------:R-:W-:Y:S02]  /*0190*/  @P1 IADD3 R4, PT, PT, R4, 0x1, RZ ;  /* 0x0000000104041810 */ /* 0x000fe40007ffe0ff */
[----:B------:R-:W-:-:S05]  /*01a0*/  @!P2 LOP3.LUT R4, RZ, UR5, RZ, 0x33, !PT ;  /* 0x00000005ff04ac12 */ /* 0x000fca000f8e33ff */
[--C-:B------:R-:W-:Y:S02]  /*01b0*/  IMAD.MOV R5, RZ, RZ, -R4.reuse ;  /* 0x000000ffff057224 */ /* 0x100fe400078e0a04 */
[----:B-1----:R-:W-:Y:S02]  /*01c0*/  IMAD R8, R3, UR4, R4 ;  /* 0x0000000403087c24 */ /* 0x002fe4000f8e0204 */
[----:B------:R-:W-:Y:S02]  /*01d0*/  IMAD R6, R5, UR5, R2 ;  /* 0x0000000505067c24 */ /* 0x000fe4000f8e0202 */
[----:B------:R-:W-:Y:S02]  /*01e0*/  IMAD R2, R3, UR4, R0 ;  /* 0x0000000403027c24 */ /* 0x000fe4000f8e0200 */
[C---:B---3--:R-:W-:Y:S02]  /*01f0*/  IMAD R7, R9.reuse, UR5, R6 ;  /* 0x0000000509077c24 */ /* 0x048fe4000f8e0206 */
[----:B------:R-:W-:-:S03]  /*0200*/  IMAD R3, R9, UR5, R10 ;  /* 0x0000000509037c24 */ /* 0x000fc6000f8e020a */
[----:B--2---:R-:W-:Y:S01]  /*0210*/  ISETP.GE.U32.AND P0, PT, R7, UR6, PT ;  /* 0x0000000607007c0c */ /* 0x004fe2000bf06070 */
[----:B------:R-:W-:Y:S02]  /*0220*/  IMAD R5, R3, UR6, R2 ;  /* 0x0000000603057c24 */ /* 0x000fe4000f8e0202 */
[C---:B------:R-:W-:Y:S01]  /*0230*/  IMAD R7, R8.reuse, UR7, R7 ;  /* 0x0000000708077c24 */ /* 0x040fe2000f8e0207 */
[----:B------:R-:W-:-:S13]  /*0240*/  ISETP.GE.U32.OR P0, PT, R8, UR7, P0 ;  /* 0x0000000708007c0c */ /* 0x000fda0008706470 */
[----:B------:R-:W-:Y:S05]  /*0250*/  @P0 EXIT ;  /* 0x000000000000094d */ /* 0x000fea0003800000 */
[----:B------:R-:W0:Y:S01]  /*0260*/  LDC.64 R2, c[0x0][0x388] ;  /* 0x0000e200ff027b82 */ /* 0x000e220000000a00 */
[----:B------:R-:W1:Y:S01]  /*0270*/  LDCU.64 UR6, c[0x0][0x358] ;  /* 0x00006b00ff0677ac */ /* 0x000e620008000a00 */
[----:B0-----:R-:W-:-:S05]  /*0280*/  IMAD.WIDE.U32 R2, R5, 0x4, R2 ;  /* 0x0000000405027825 */ /* 0x001fca00078e0002 */
[----:B-1----:R0:W2:Y:S01]  /*0290*/  LDG.E R5, desc[UR6][R2.64] ;  /* 0x0000000602057981 */ /* 0x0020a2000c1e1900 */
[----:B------:R-:W1:Y:S01]  /*02a0*/  S2UR UR5, SR_CgaCtaId ;  /* 0x00000000000579c3 */ /* 0x000e620000008800 */
[----:B------:R-:W-:-:S07]  /*02b0*/  UMOV UR4, 0x400 ;  /* 0x0000040000047882 */ /* 0x000fce0000000000 */
[----:B0-----:R-:W0:Y:S01]  /*02c0*/  LDC.64 R2, c[0x0][0x380] ;  /* 0x0000e000ff027b82 */ /* 0x001e220000000a00 */
[----:B-1----:R-:W-:-:S06]  /*02d0*/  ULEA UR4, UR5, UR4, 0x18 ;  /* 0x0000000405047291 */ /* 0x002fcc000f8ec0ff */
[----:B------:R-:W-:Y:S02]  /*02e0*/  LEA R9, R10, UR4, 0x7 ;  /* 0x000000040a097c11 */ /* 0x000fe4000f8e38ff */
[----:B------:R-:W-:Y:S01]  /*02f0*/  LEA R11, R6, UR4, 0x7 ;  /* 0x00000004060b7c11 */ /* 0x000fe2000f8e38ff */
[----:B0-----:R-:W-:Y:S01]  /*0300*/  IMAD.WIDE.U32 R2, R7, 0x4, R2 ;  /* 0x0000000407027825 */ /* 0x001fe200078e0002 */
[----:B------:R-:W-:Y:S02]  /*0310*/  LEA R0, R0, R9, 0x2 ;  /* 0x0000000900007211 */ /* 0x000fe400078e10ff */
[----:B------:R-:W-:-:S03]  /*0320*/  LEA R11, R4, R11, 0x2 ;  /* 0x0000000b040b7211 */ /* 0x000fc600078e10ff */
[----:B--2---:R-:W-:Y:S01]  /*0330*/  STS [R0], R5 ;  /* 0x0000000500007388 */ /* 0x004fe20000000800 */
[----:B------:R-:W-:Y:S06]  /*0340*/  BAR.SYNC.DEFER_BLOCKING 0x0 ;  /* 0x0000000000007b1d */ /* 0x000fec0000010000 */
[----:B------:R-:W0:Y:S04]  /*0350*/  LDS R11, [R11] ;  /* 0x000000000b0b7984 */ /* 0x000e280000000800 */
[----:B0-----:R-:W-:Y:S01]  /*0360*/  STG.E desc[UR6][R2.64], R11 ;  /* 0x0000000b02007986 */ /* 0x001fe2000c101906 */
[----:B------:R-:W-:Y:S05]  /*0370*/  EXIT ;  /* 0x000000000000794d */ /* 0x000fea0003800000 */
.L_x_2:
        /* <DEDUP_REMOVED lines=16> */
.L_x_7:


//--------------------- .text._Z8copyGmemPfS_ii   --------------------------
	.section	.text._Z8copyGmemPfS_ii,"ax",@progbits
	.align	128
        .global         _Z8copyGmemPfS_ii
        .type           _Z8copyGmemPfS_ii,@function
        .size           _Z8copyGmemPfS_ii,(.L_x_8 - _Z8copyGmemPfS_ii)
        .other          _Z8copyGmemPfS_ii,@"STO_CUDA_ENTRY STV_DEFAULT"
_Z8copyGmemPfS_ii:
.text._Z8copyGmemPfS_ii:
[----:B------:R-:W-:Y:S01]  /*0000*/  LDC R1, c[0x0][0x37c] ;  /* 0x0000df00ff017b82 */ /* 0x000fe20000000800 */
[----:B------:R-:W0:Y:S01]  /*0010*/  S2R R5, SR_CTAID.Y ;  /* 0x0000000000057919 */ /* 0x000e220000002600 */
[----:B------:R-:W1:Y:S01]  /*0020*/  LDCU UR4, c[0x0][0x360] ;  /* 0x00006c00ff0477ac */ /* 0x000e620008000800 */
[----:B------:R-:W0:Y:S01]  /*0030*/  S2R R2, SR_TID.Y ;  /* 0x0000000000027919 */ /* 0x000e220000002200 */
[----:B------:R-:W0:Y:S01]  /*0040*/  LDCU UR5, c[0x0][0x364] ;  /* 0x00006c80ff0577ac */ /* 0x000e220008000800 */
[----:B------:R-:W1:Y:S01]  /*0050*/  S2R R0, SR_CTAID.X ;  /* 0x0000000000007919 */ /* 0x000e620000002500 */
[----:B------:R-:W2:Y:S01]  /*0060*/  LDCU.64 UR6, c[0x0][0x390] ;  /* 0x00007200ff0677ac */ /* 0x000ea20008000a00 */
[----:B------:R-:W1:Y:S01]  /*0070*/  S2R R3, SR_TID.X ;  /* 0x0000000000037919 */ /* 0x000e620000002100 */
[----:B0-----:R-:W-:-:S05]  /*0080*/  IMAD R5, R5, UR5, R2 ;  /* 0x0000000505057c24 */ /* 0x001fca000f8e0202 */
[----:B--2---:R-:W-:Y:S01]  /*0090*/  ISETP.GE.U32.AND P0, PT, R5, UR7, PT ;  /* 0x0000000705007c0c */ /* 0x004fe2000bf06070 */
[----:B-1----:R-:W-:-:S05]  /*00a0*/  IMAD R0, R0, UR4, R3 ;  /* 0x0000000400007c24 */ /* 0x002fca000f8e0203 */
[----:B------:R-:W-:-:S13]  /*00b0*/  ISETP.GE.U32.OR P0, PT, R0, UR6, P0 ;  /* 0x0000000600007c0c */ /* 0x000fda0008706470 */
[----:B------:R-:W-:Y:S05]  /*00c0*/  @P0 EXIT ;  /* 0x000000000000094d */ /* 0x000fea0003800000 */
[----:B------:R-:W0:Y:S01]  /*00d0*/  LDC.64 R2, c[0x0][0x388] ;  /* 0x0000e200ff027b82 */ /* 0x000e220000000a00 */
[----:B------:R-:W1:Y:S01]  /*00e0*/  LDCU.64 UR4, c[0x0][0x358] ;  /* 0x00006b00ff0477ac */ /* 0x000e620008000a00 */
[----:B------:R-:W-:-:S06]  /*00f0*/  IMAD R7, R5, UR6, R0 ;  /* 0x0000000605077c24 */ /* 0x000fcc000f8e0200 */
[----:B------:R-:W2:Y:S01]  /*0100*/  LDC.64 R4, c[0x0][0x380] ;  /* 0x0000e000ff047b82 */ /* 0x000ea20000000a00 */
[----:B0-----:R-:W-:-:S06]  /*0110*/  IMAD.WIDE.U32 R2, R7, 0x4, R2 ;  /* 0x0000000407027825 */ /* 0x001fcc00078e0002 */
[----:B-1----:R-:W3:Y:S01]  /*0120*/  LDG.E R3, desc[UR4][R2.64] ;  /* 0x0000000402037981 */ /* 0x002ee2000c1e1900 */
[----:B--2---:R-:W-:-:S05]  /*0130*/  IMAD.WIDE.U32 R4, R7, 0x4, R4 ;  /* 0x0000000407047825 */ /* 0x004fca00078e0004 */
[----:B---3--:R-:W-:Y:S01]  /*0140*/  STG.E desc[UR4][R4.64], R3 ;  /* 0x0000000304007986 */ /* 0x008fe2000c101904 */
[----:B------:R-:W-:Y:S05]  /*0150*/  EXIT ;  /* 0x000000000000794d */ /* 0x000fea0003800000 */
.L_x_3:
        /* <DEDUP_REMOVED lines=10> */
.L_x_8:


//--------------------- .text._Z9naiveGmemPfS_ii  --------------------------
	.section	.text._Z9naiveGmemPfS_ii,"ax",@progbits
	.align	128
        .global         _Z9naiveGmemPfS_ii
        .type           _Z9naiveGmemPfS_ii,@function
        .size           _Z9naiveGmemPfS_ii,(.L_x_9 - _Z9naiveGmemPfS_ii)
        .other          _Z9naiveGmemPfS_ii,@"STO_CUDA_ENTRY STV_DEFAULT"
_Z9naiveGmemPfS_ii:
.text._Z9naiveGmemPfS_ii:
        /* <DEDUP_REMOVED lines=15> */
[----:B------:R-:W-:-:S04]  /*00f0*/  IMAD R5, R7, UR6, R0 ;  /* 0x0000000607057c24 */ /* 0x000fc8000f8e0200 */
[----:B0-----:R-:W-:Y:S02]  /*0100*/  IMAD.WIDE.U32 R2, R5, 0x4, R2 ;  /* 0x0000000405027825 */ /* 0x001fe400078e0002 */
[----:B------:R-:W0:Y:S04]  /*0110*/  LDC.64 R4, c[0x0][0x380] ;  /* 0x0000e000ff047b82 */ /* 0x000e280000000a00 */
[----:B-1----:R-:W2:Y:S01]  /*0120*/  LDG.E R3, desc[UR4][R2.64] ;  /* 0x0000000402037981 */ /* 0x002ea2000c1e1900 */
[----:B------:R-:W-:-:S04]  /*0130*/  IMAD R7, R0, UR7, R7 ;  /* 0x0000000700077c24 */ /* 0x000fc8000f8e0207 */
[----:B0-----:R-:W-:-:S05]  /*0140*/  IMAD.WIDE.U32 R4, R7, 0x4, R4 ;  /* 0x0000000407047825 */ /* 0x001fca00078e0004 */
[----:B--2---:R-:W-:Y:S01]  /*0150*/  STG.E desc[UR4][R4.64], R3 ;  /* 0x0000000304007986 */ /* 0x004fe2000c101904 */
[----:B------:R-:W-:Y:S05]  /*0160*/  EXIT ;  /* 0x000000000000794d */ /* 0x000fea0003800000 */
.L_x_4:
        /* <DEDUP_REMOVED lines=9> */
.L_x_9:


//--------------------- .nv.shared._Z22transposeSmemUnrollPadPfS_ii --------------------------
	.section	.nv.shared._Z22transposeSmemUnrollPadPfS_ii,"aw",@nobits
	.sectionflags	@""
	.align	4
.nv.shared._Z22transposeSmemUnrollPadPfS_ii:
	.zero		5184


//--------------------- .nv.shared.reserved.0     --------------------------
	.section	.nv.shared.reserved.0,"aw",@nobits
	.weak		__nv_reservedSMEM_offset_0_alias
	.size		__nv_reservedSMEM_offset_0_alias, 0, 64
	.other		__nv_reservedSMEM_offset_0_alias,@"STO_CUDA_RESERVED_SHARED STV_DEFAULT"
__nv_reservedSMEM_offset_0_alias:
	.zero		0
	.zero		64


//--------------------- .nv.shared._Z16transposeSmemPadPfS_ii --------------------------
	.section	.nv.shared._Z16transposeSmemPadPfS_ii,"aw",@nobits
	.sectionflags	@""
	.align	4
.nv.shared._Z16transposeSmemPadPfS_ii:
	.zero		3136


//--------------------- .nv.shared._Z13transposeSmemPfS_ii --------------------------
	.section	.nv.shared._Z13transposeSmemPfS_ii,"aw",@nobits
	.sectionflags	@""
	.align	4
.nv.shared._Z13transposeSmemPfS_ii:
	.zero		3072


//--------------------- .nv.constant0._Z22transposeSmemUnrollPadPfS_ii --------------------------
	.section	.nv.constant0._Z22transposeSmemUnrollPadPfS_ii,"a",@progbits
	.sectionflags	@""
	.align	4
.nv.constant0._Z22transposeSmemUnrollPadPfS_ii:
	.zero		920


//--------------------- .nv.constant0._Z16transposeSmemPadPfS_ii --------------------------
	.section	.nv.constant0._Z16transposeSmemPadPfS_ii,"a",@progbits
	.sectionflags	@""
	.align	4
.nv.constant0._Z16transposeSmemPadPfS_ii:
	.zero		920


//--------------------- .nv.constant0._Z13transposeSmemPfS_ii --------------------------
	.section	.nv.constant0._Z13transposeSmemPfS_ii,"a",@progbits
	.sectionflags	@""
	.align	4
.nv.constant0._Z13transposeSmemPfS_ii:
	.zero		920


//--------------------- .nv.constant0._Z8copyGmemPfS_ii --------------------------
	.section	.nv.constant0._Z8copyGmemPfS_ii,"a",@progbits
	.sectionflags	@""
	.align	4
.nv.constant0._Z8copyGmemPfS_ii:
	.zero		920


//--------------------- .nv.constant0._Z9naiveGmemPfS_ii --------------------------
	.section	.nv.constant0._Z9naiveGmemPfS_ii,"a",@progbits
	.sectionflags	@""
	.align	4
.nv.constant0._Z9naiveGmemPfS_ii:
	.zero		920


//--------------------- SYMBOLS --------------------------

	.type		.nv.reservedSmem.offset0,@object
	.size		.nv.reservedSmem.offset0,0x4
	.type		.nv.reservedSmem.cap,@object
	.size		.nv.reservedSmem.cap,0x4
